	.headerflags	@"EF_CUDA_TEXMODE_UNIFIED EF_CUDA_64BIT_ADDRESS EF_CUDA_ACCELERATORS EF_CUDA_SM90 EF_CUDA_VIRTUAL_SM(EF_CUDA_SM90)"
	.elftype	@"ET_EXEC"


//--------------------- .nv.info                  --------------------------
	.section	.nv.info,"",@"SHT_CUDA_INFO"
	.align	4


	//----- nvinfo : EIATTR_REGCOUNT
	.align		4
        /*0000*/ 	.byte	0x04, 0x2f
        /*0002*/ 	.short	(.L_3 - .L_2)
	.align		4
.L_2:
        /*0004*/ 	.word	index@(triton_poi_fused__native_batch_norm_legit_no_training__unsafe_index_add_convolution_native_batch_norm_backward_relu_39)
        /*0008*/ 	.word	0x00000028


	//----- nvinfo : EIATTR_MIN_STACK_SIZE
	.align		4
.L_3:
        /*000c*/ 	.byte	0x04, 0x12
        /*000e*/ 	.short	(.L_5 - .L_4)
	.align		4
.L_4:
        /*0010*/ 	.word	index@(triton_poi_fused__native_batch_norm_legit_no_training__unsafe_index_add_convolution_native_batch_norm_backward_relu_39)
        /*0014*/ 	.word	0x00000000


	//----- nvinfo : EIATTR_FRAME_SIZE
	.align		4
.L_5:
        /*0018*/ 	.byte	0x04, 0x11
        /*001a*/ 	.short	(.L_7 - .L_6)
	.align		4
.L_6:
        /*001c*/ 	.word	index@(triton_poi_fused__native_batch_norm_legit_no_training__unsafe_index_add_convolution_native_batch_norm_backward_relu_39)
        /*0020*/ 	.word	0x00000000


	//----- nvinfo : EIATTR_MIN_STACK_SIZE
	.align		4
.L_7:
        /*0024*/ 	.byte	0x04, 0x12
        /*0026*/ 	.short	(.L_9 - .L_8)
	.align		4
.L_8:
        /*0028*/ 	.word	index@(triton_poi_fused__native_batch_norm_legit_no_training__unsafe_index_add_convolution_native_batch_norm_backward_relu_39)
        /*002c*/ 	.word	0x00000000
.L_9:


//--------------------- .nv.info.triton_poi_fused__native_batch_norm_legit_no_training__unsafe_index_add_convolution_native_batch_norm_backward_relu_39 --------------------------
	.section	.nv.info.triton_poi_fused__native_batch_norm_legit_no_training__unsafe_index_add_convolution_native_batch_norm_backward_relu_39,"",@"SHT_CUDA_INFO"
	.sectionflags	@""
	.align	4


	//----- nvinfo : EIATTR_CUDA_API_VERSION
	.align		4
        /*0000*/ 	.byte	0x04, 0x37
        /*0002*/ 	.short	(.L_11 - .L_10)
.L_10:
        /*0004*/ 	.word	0x0000007c


	//----- nvinfo : EIATTR_KPARAM_INFO
	.align		4
.L_11:
        /*0008*/ 	.byte	0x04, 0x17
        /*000a*/ 	.short	(.L_13 - .L_12)
.L_12:
        /*000c*/ 	.word	0x00000000
        /*0010*/ 	.short	0x0011
        /*0012*/ 	.short	0x0088
        /*0014*/ 	.byte	0x00, 0xf0, 0x11, 0x00


	//----- nvinfo : EIATTR_KPARAM_INFO
	.align		4
.L_13:
        /*0018*/ 	.byte	0x04, 0x17
        /*001a*/ 	.short	(.L_15 - .L_14)
.L_14:
        /*001c*/ 	.word	0x00000000
        /*0020*/ 	.short	0x0010
        /*0022*/ 	.short	0x0080
        /*0024*/ 	.byte	0x00, 0xf4, 0x21, 0x00


	//----- nvinfo : EIATTR_KPARAM_INFO
	.align		4
.L_15:
        /*0028*/ 	.byte	0x04, 0x17
        /*002a*/ 	.short	(.L_17 - .L_16)
.L_16:
        /*002c*/ 	.word	0x00000000
        /*0030*/ 	.short	0x000f
        /*0032*/ 	.short	0x0078
        /*0034*/ 	.byte	0x00, 0xf4, 0x21, 0x00


	//----- nvinfo : EIATTR_KPARAM_INFO
	.align		4
.L_17:
        /*0038*/ 	.byte	0x04, 0x17
        /*003a*/ 	.short	(.L_19 - .L_18)
.L_18:
        /*003c*/ 	.word	0x00000000
        /*0040*/ 	.short	0x000e
        /*0042*/ 	.short	0x0070
        /*0044*/ 	.byte	0x00, 0xf4, 0x21, 0x00


	//----- nvinfo : EIATTR_KPARAM_INFO
	.align		4
.L_19:
        /*0048*/ 	.byte	0x04, 0x17
        /*004a*/ 	.short	(.L_21 - .L_20)
.L_20:
        /*004c*/ 	.word	0x00000000
        /*0050*/ 	.short	0x000d
        /*0052*/ 	.short	0x0068
        /*0054*/ 	.byte	0x00, 0xf4, 0x21, 0x00


	//----- nvinfo : EIATTR_KPARAM_INFO
	.align		4
.L_21:
        /*0058*/ 	.byte	0x04, 0x17
        /*005a*/ 	.short	(.L_23 - .L_22)
.L_22:
        /*005c*/ 	.word	0x00000000
        /*0060*/ 	.short	0x000c
        /*0062*/ 	.short	0x0060
        /*0064*/ 	.byte	0x00, 0xf4, 0x21, 0x00


	//----- nvinfo : EIATTR_KPARAM_INFO
	.align		4
.L_23:
        /*0068*/ 	.byte	0x04, 0x17
        /*006a*/ 	.short	(.L_25 - .L_24)
.L_24:
        /*006c*/ 	.word	0x00000000
        /*0070*/ 	.short	0x000b
        /*0072*/ 	.short	0x0058
        /*0074*/ 	.byte	0x00, 0xf4, 0x21, 0x00


	//----- nvinfo : EIATTR_KPARAM_INFO
	.align		4
.L_25:
        /*0078*/ 	.byte	0x04, 0x17
        /*007a*/ 	.short	(.L_27 - .L_26)
.L_26:
        /*007c*/ 	.word	0x00000000
        /*0080*/ 	.short	0x000a
        /*0082*/ 	.short	0x0050
        /*0084*/ 	.byte	0x00, 0xf4, 0x21, 0x00


	//----- nvinfo : EIATTR_KPARAM_INFO
	.align		4
.L_27:
        /*0088*/ 	.byte	0x04, 0x17
        /*008a*/ 	.short	(.L_29 - .L_28)
.L_28:
        /*008c*/ 	.word	0x00000000
        /*0090*/ 	.short	0x0009
        /*0092*/ 	.short	0x0048
        /*0094*/ 	.byte	0x00, 0xf4, 0x21, 0x00


	//----- nvinfo : EIATTR_KPARAM_INFO
	.align		4
.L_29:
        /*0098*/ 	.byte	0x04, 0x17
        /*009a*/ 	.short	(.L_31 - .L_30)
.L_30:
        /*009c*/ 	.word	0x00000000
        /*00a0*/ 	.short	0x0008
        /*00a2*/ 	.short	0x0040
        /*00a4*/ 	.byte	0x00, 0xf4, 0x21, 0x00


	//----- nvinfo : EIATTR_KPARAM_INFO
	.align		4
.L_31:
        /*00a8*/ 	.byte	0x04, 0x17
        /*00aa*/ 	.short	(.L_33 - .L_32)
.L_32:
        /*00ac*/ 	.word	0x00000000
        /*00b0*/ 	.short	0x0007
        /*00b2*/ 	.short	0x0038
        /*00b4*/ 	.byte	0x00, 0xf4, 0x21, 0x00


	//----- nvinfo : EIATTR_KPARAM_INFO
	.align		4
.L_33:
        /*00b8*/ 	.byte	0x04, 0x17
        /*00ba*/ 	.short	(.L_35 - .L_34)
.L_34:
        /*00bc*/ 	.word	0x00000000
        /*00c0*/ 	.short	0x0006
        /*00c2*/ 	.short	0x0030
        /*00c4*/ 	.byte	0x00, 0xf4, 0x21, 0x00


	//----- nvinfo : EIATTR_KPARAM_INFO
	.align		4
.L_35:
        /*00c8*/ 	.byte	0x04, 0x17
        /*00ca*/ 	.short	(.L_37 - .L_36)
.L_36:
        /*00cc*/ 	.word	0x00000000
        /*00d0*/ 	.short	0x0005
        /*00d2*/ 	.short	0x0028
        /*00d4*/ 	.byte	0x00, 0xf4, 0x21, 0x00


	//----- nvinfo : EIATTR_KPARAM_INFO
	.align		4
.L_37:
        /*00d8*/ 	.byte	0x04, 0x17
        /*00da*/ 	.short	(.L_39 - .L_38)
.L_38:
        /*00dc*/ 	.word	0x00000000
        /*00e0*/ 	.short	0x0004
        /*00e2*/ 	.short	0x0020
        /*00e4*/ 	.byte	0x00, 0xf4, 0x21, 0x00


	//----- nvinfo : EIATTR_KPARAM_INFO
	.align		4
.L_39:
        /*00e8*/ 	.byte	0x04, 0x17
        /*00ea*/ 	.short	(.L_41 - .L_40)
.L_40:
        /*00ec*/ 	.word	0x00000000
        /*00f0*/ 	.short	0x0003
        /*00f2*/ 	.short	0x0018
        /*00f4*/ 	.byte	0x00, 0xf4, 0x21, 0x00


	//----- nvinfo : EIATTR_KPARAM_INFO
	.align		4
.L_41:
        /*00f8*/ 	.byte	0x04, 0x17
        /*00fa*/ 	.short	(.L_43 - .L_42)
.L_42:
        /*00fc*/ 	.word	0x00000000
        /*0100*/ 	.short	0x0002
        /*0102*/ 	.short	0x0010
        /*0104*/ 	.byte	0x00, 0xf4, 0x21, 0x00


	//----- nvinfo : EIATTR_KPARAM_INFO
	.align		4
.L_43:
        /*0108*/ 	.byte	0x04, 0x17
        /*010a*/ 	.short	(.L_45 - .L_44)
.L_44:
        /*010c*/ 	.word	0x00000000
        /*0110*/ 	.short	0x0001
        /*0112*/ 	.short	0x0008
        /*0114*/ 	.byte	0x00, 0xf4, 0x21, 0x00


	//----- nvinfo : EIATTR_KPARAM_INFO
	.align		4
.L_45:
        /*0118*/ 	.byte	0x04, 0x17
        /*011a*/ 	.short	(.L_47 - .L_46)
.L_46:
        /*011c*/ 	.word	0x00000000
        /*0120*/ 	.short	0x0000
        /*0122*/ 	.short	0x0000
        /*0124*/ 	.byte	0x00, 0xf4, 0x21, 0x00


	//----- nvinfo : EIATTR_SPARSE_MMA_MASK
	.align		4
.L_47:
        /*0128*/ 	.byte	0x03, 0x50
        /*012a*/ 	.short	0x0000


	//----- nvinfo : EIATTR_MAXREG_COUNT
	.align		4
        /*012c*/ 	.byte	0x03, 0x1b
        /*012e*/ 	.short	0x00ff


	//----- nvinfo : EIATTR_EXIT_INSTR_OFFSETS
	.align		4
        /*0130*/ 	.byte	0x04, 0x1c
        /*0132*/ 	.short	(.L_49 - .L_48)


	//   ....[0]....
.L_48:
        /*0134*/ 	.word	0x00000930


	//----- nvinfo : EIATTR_REQNTID
	.align		4
.L_49:
        /*0138*/ 	.byte	0x04, 0x10
        /*013a*/ 	.short	(.L_51 - .L_50)
.L_50:
        /*013c*/ 	.word	0x00000080
        /*0140*/ 	.word	0x00000001
        /*0144*/ 	.word	0x00000001


	//----- nvinfo : EIATTR_CBANK_PARAM_SIZE
	.align		4
.L_51:
        /*0148*/ 	.byte	0x03, 0x19
        /*014a*/ 	.short	0x008c


	//----- nvinfo : EIATTR_PARAM_CBANK
	.align		4
        /*014c*/ 	.byte	0x04, 0x0a
        /*014e*/ 	.short	(.L_53 - .L_52)
	.align		4
.L_52:
        /*0150*/ 	.word	index@(.nv.constant0.triton_poi_fused__native_batch_norm_legit_no_training__unsafe_index_add_convolution_native_batch_norm_backward_relu_39)
        /*0154*/ 	.short	0x0210
        /*0156*/ 	.short	0x008c


	//----- nvinfo : EIATTR_SW_WAR
	.align		4
.L_53:
        /*0158*/ 	.byte	0x04, 0x36
        /*015a*/ 	.short	(.L_55 - .L_54)
.L_54:
        /*015c*/ 	.word	0x00000008
.L_55:


//--------------------- .nv.callgraph             --------------------------
	.section	.nv.callgraph,"",@"SHT_CUDA_CALLGRAPH"
	.align	4
	.sectionentsize	8
	.align		4
        /*0000*/ 	.word	0x00000000
	.align		4
        /*0004*/ 	.word	0xffffffff
	.align		4
        /*0008*/ 	.word	0x00000000
	.align		4
        /*000c*/ 	.word	0xfffffffe
	.align		4
        /*0010*/ 	.word	0x00000000
	.align		4
        /*0014*/ 	.word	0xfffffffd
	.align		4
        /*0018*/ 	.word	0x00000000
	.align		4
        /*001c*/ 	.word	0xfffffffc


//--------------------- .nv.constant4             --------------------------
	.section	.nv.constant4,"a",@progbits
	.align	8
	.align		8
.nv.constant4:
        /*0000*/ 	.dword	_$_str
	.align		8
        /*0008*/ 	.dword	_$_str_$_2


//--------------------- .text.triton_poi_fused__native_batch_norm_legit_no_training__unsafe_index_add_convolution_native_batch_norm_backward_relu_39 --------------------------
	.section	.text.triton_poi_fused__native_batch_norm_legit_no_training__unsafe_index_add_convolution_native_batch_norm_backward_relu_39,"ax",@progbits
	.align	128
        .global         triton_poi_fused__native_batch_norm_legit_no_training__unsafe_index_add_convolution_native_batch_norm_backward_relu_39
        .type           triton_poi_fused__native_batch_norm_legit_no_training__unsafe_index_add_convolution_native_batch_norm_backward_relu_39,@function
        .size           triton_poi_fused__native_batch_norm_legit_no_training__unsafe_index_add_convolution_native_batch_norm_backward_relu_39,(.L_x_1 - triton_poi_fused__native_batch_norm_legit_no_training__unsafe_index_add_convolution_native_batch_norm_backward_relu_39)
        .other          triton_poi_fused__native_batch_norm_legit_no_training__unsafe_index_add_convolution_native_batch_norm_backward_relu_39,@"STO_CUDA_ENTRY STV_DEFAULT"
triton_poi_fused__native_batch_norm_legit_no_training__unsafe_index_add_convolution_native_batch_norm_backward_relu_39:
.text.triton_poi_fused__native_batch_norm_legit_no_training__unsafe_index_add_convolution_native_batch_norm_backward_relu_39:
[----:B------:R-:W-:Y:S01]  /*0000*/  LDC R1, c[0x0][0x28] ;  /* 0x00000a00ff017b82 */ /* 0x000fe20000000800 */
[----:B------:R-:W1:Y:S07]  /*0010*/  S2R R0, SR_TID.X ;  /* 0x0000000000007919 */ /* 0x000e6e0000002100 */
[----:B------:R-:W2:Y:S01]  /*0020*/  LDC.64 R8, c[0x0][0x238] ;  /* 0x00008e00ff087b82 */ /* 0x000ea20000000a00 */
[----:B------:R-:W-:Y:S01]  /*0030*/  ULDC.64 UR4, c[0x0][0x208] ;  /* 0x0000820000047ab9 */ /* 0x000fe20000000a00 */
[----:B------:R-:W-:Y:S01]  /*0040*/  ULDC.64 UR8, c[0x0][0x250] ;  /* 0x0000940000087ab9 */ /* 0x000fe20000000a00 */
[----:B------:R-:W3:Y:S01]  /*0050*/  S2R R13, SR_CTAID.X ;  /* 0x00000000000d7919 */ /* 0x000ee20000002500 */
[----:B------:R-:W-:Y:S01]  /*0060*/  ULDC.64 UR6, c[0x0][0x240] ;  /* 0x0000900000067ab9 */ /* 0x000fe20000000a00 */
[----:B------:R-:W-:-:S03]  /*0070*/  ULDC.64 UR10, c[0x0][0x260] ;  /* 0x00009800000a7ab9 */ /* 0x000fc60000000a00 */
[----:B------:R-:W4:Y:S08]  /*0080*/  LDC.64 R30, c[0x0][0x258] ;  /* 0x00009600ff1e7b82 */ /* 0x000f300000000a00 */
[----:B------:R-:W5:Y:S08]  /*0090*/  LDC.64 R18, c[0x0][0x248] ;  /* 0x00009200ff127b82 */ /* 0x000f700000000a00 */
[----:B------:R-:W4:Y:S01]  /*00a0*/  LDC.64 R16, c[0x0][0x220] ;  /* 0x00008800ff107b82 */ /* 0x000f220000000a00 */
[----:B-1----:R-:W-:-:S07]  /*00b0*/  IMAD.SHL.U32 R0, R0, 0x2, RZ ;  /* 0x0000000200007824 */ /* 0x002fce00078e00ff */
[----:B------:R-:W1:Y:S01]  /*00c0*/  LDC.64 R28, c[0x0][0x218] ;  /* 0x00008600ff1c7b82 */ /* 0x000e620000000a00 */
[----:B------:R-:W-:-:S07]  /*00d0*/  LOP3.LUT R0, R0, 0xfe, RZ, 0xc0, !PT ;  /* 0x000000fe00007812 */ /* 0x000fce00078ec0ff */
[----:B------:R-:W1:Y:S01]  /*00e0*/  LDC.64 R26, c[0x0][0x268] ;  /* 0x00009a00ff1a7b82 */ /* 0x000e620000000a00 */
[----:B---3--:R-:W-:-:S05]  /*00f0*/  IMAD R5, R13, 0x100, R0 ;  /* 0x000001000d057824 */ /* 0x008fca00078e0200 */
[----:B------:R-:W-:-:S04]  /*0100*/  SHF.R.S32.HI R0, RZ, 0x1f, R5 ;  /* 0x0000001fff007819 */ /* 0x000fc80000011405 */
[----:B------:R-:W-:-:S04]  /*0110*/  LEA.HI R0, R0, R5, RZ, 0x5 ;  /* 0x0000000500007211 */ /* 0x000fc800078f28ff */
[----:B------:R-:W-:Y:S02]  /*0120*/  SHF.R.S32.HI R2, RZ, 0x5, R0 ;  /* 0x00000005ff027819 */ /* 0x000fe40000011400 */
[----:B------:R-:W-:Y:S02]  /*0130*/  LOP3.LUT R0, R0, 0xffffffe0, RZ, 0xc0, !PT ;  /* 0xffffffe000007812 */ /* 0x000fe400078ec0ff */
[----:B------:R-:W-:-:S03]  /*0140*/  LEA.HI R3, R2, R2, RZ, 0x5 ;  /* 0x0000000202037211 */ /* 0x000fc600078f28ff */
[----:B------:R-:W-:Y:S01]  /*0150*/  IMAD.IADD R7, R5, 0x1, -R0 ;  /* 0x0000000105077824 */ /* 0x000fe200078e0a00 */
[----:B------:R-:W-:-:S04]  /*0160*/  LOP3.LUT R3, R3, 0xffffffe0, RZ, 0xc0, !PT ;  /* 0xffffffe003037812 */ /* 0x000fc800078ec0ff */
[----:B------:R-:W-:-:S05]  /*0170*/  IADD3 R3, R2, -R3, RZ ;  /* 0x8000000302037210 */ /* 0x000fca0007ffe0ff */
[----:B--2---:R-:W-:-:S06]  /*0180*/  IMAD.WIDE R2, R3, 0x8, R8 ;  /* 0x0000000803027825 */ /* 0x004fcc00078e0208 */
[----:B------:R-:W2:Y:S01]  /*0190*/  LDG.E.EL.64 R2, desc[UR4][R2.64] ;  /* 0x0000000402027981 */ /* 0x000ea2000c2e1b00 */
[----:B------:R-:W-:-:S06]  /*01a0*/  IMAD.WIDE R8, R7, 0x8, R8 ;  /* 0x0000000807087825 */ /* 0x000fcc00078e0208 */
[----:B------:R-:W3:Y:S01]  /*01b0*/  LDG.E.EL.128 R8, desc[UR4][R8.64] ;  /* 0x0000000408087981 */ /* 0x000ee2000c2e1d00 */
[----:B------:R-:W-:-:S04]  /*01c0*/  SHF.R.S32.HI R0, RZ, 0x17, R13 ;  /* 0x00000017ff007819 */ /* 0x000fc8000001140d */
[----:B------:R-:W-:-:S04]  /*01d0*/  SGXT R0, R0, 0x1 ;  /* 0x000000010000781a */ /* 0x000fc80000000200 */
[----:B------:R-:W-:-:S04]  /*01e0*/  LEA.HI R0, R0, R5, RZ, 0xa ;  /* 0x0000000500007211 */ /* 0x000fc800078f50ff */
[----:B------:R-:W-:-:S04]  /*01f0*/  SHF.R.S32.HI R0, RZ, 0xa, R0 ;  /* 0x0000000aff007819 */ /* 0x000fc80000011400 */
[C---:B------:R-:W-:Y:S01]  /*0200*/  LEA.HI R6, R0.reuse, R0, RZ, 0x2 ;  /* 0x0000000000067211 */ /* 0x040fe200078f10ff */
[----:B------:R-:W-:-:S03]  /*0210*/  IMAD.SHL.U32 R4, R0, 0x100, RZ ;  /* 0x0000010000047824 */ /* 0x000fc600078e00ff */
[----:B------:R-:W-:Y:S01]  /*0220*/  LOP3.LUT R7, R6, 0xfffffffc, RZ, 0xc0, !PT ;  /* 0xfffffffc06077812 */ /* 0x000fe200078ec0ff */
[----:B0---4-:R-:W-:-:S06]  /*0230*/  IMAD.WIDE R16, R5, 0x4, R16 ;  /* 0x0000000405107825 */ /* 0x011fcc00078e0210 */
[----:B------:R-:W4:Y:S01]  /*0240*/  LDG.E.64 R16, desc[UR4][R16.64] ;  /* 0x0000000410107981 */ /* 0x000f22000c1e1b00 */
[----:B--2---:R-:W-:-:S04]  /*0250*/  SHF.R.U32.HI R15, RZ, 0x1b, R3 ;  /* 0x0000001bff0f7819 */ /* 0x004fc80000011603 */
[----:B------:R-:W-:Y:S02]  /*0260*/  LOP3.LUT R15, R15, 0x10, RZ, 0xc0, !PT ;  /* 0x000000100f0f7812 */ /* 0x000fe400078ec0ff */
[----:B---3--:R-:W-:Y:S02]  /*0270*/  SHF.R.U32.HI R36, RZ, 0x1b, R9 ;  /* 0x0000001bff247819 */ /* 0x008fe40000011609 */
[----:B------:R-:W-:Y:S02]  /*0280*/  IADD3 R15, P0, R2, R15, RZ ;  /* 0x0000000f020f7210 */ /* 0x000fe40007f1e0ff */
[----:B------:R-:W-:Y:S02]  /*0290*/  SHF.R.S32.HI R2, RZ, 0x1f, R4 ;  /* 0x0000001fff027819 */ /* 0x000fe40000011404 */
[----:B------:R-:W-:Y:S02]  /*02a0*/  IADD3.X R3, RZ, R3, RZ, P0, !PT ;  /* 0x00000003ff037210 */ /* 0x000fe400007fe4ff */
[----:B------:R-:W-:-:S02]  /*02b0*/  LEA R13, P0, R15, R4, 0x4 ;  /* 0x000000040f0d7211 */ /* 0x000fc400078020ff */
[----:B------:R-:W-:Y:S02]  /*02c0*/  LOP3.LUT R36, R36, 0x10, RZ, 0xc0, !PT ;  /* 0x0000001024247812 */ /* 0x000fe400078ec0ff */
[----:B------:R-:W-:Y:S02]  /*02d0*/  LEA.HI.X R15, R15, R2, R3, 0x4, P0 ;  /* 0x000000020f0f7211 */ /* 0x000fe400000f2403 */
[----:B------:R-:W0:Y:S01]  /*02e0*/  LDC.64 R2, c[0x0][0x270] ;  /* 0x00009c00ff027b82 */ /* 0x000e220000000a00 */
[----:B------:R-:W-:Y:S02]  /*02f0*/  IADD3 R36, P0, P1, R36, R13, R8 ;  /* 0x0000000d24247210 */ /* 0x000fe4000791e008 */
[----:B------:R-:W-:Y:S02]  /*0300*/  SHF.R.U32.HI R20, RZ, 0x1b, R11 ;  /* 0x0000001bff147819 */ /* 0x000fe4000001160b */
[----:B------:R-:W-:Y:S02]  /*0310*/  IADD3 R8, R0, -R7, RZ ;  /* 0x8000000700087210 */ /* 0x000fe40007ffe0ff */
[----:B------:R-:W-:-:S02]  /*0320*/  LOP3.LUT R20, R20, 0x10, RZ, 0xc0, !PT ;  /* 0x0000001014147812 */ /* 0x000fc400078ec0ff */
[----:B------:R-:W-:Y:S02]  /*0330*/  IADD3.X R9, RZ, R15, R9, P0, P1 ;  /* 0x0000000fff097210 */ /* 0x000fe400007e2409 */
[----:B------:R-:W-:Y:S02]  /*0340*/  IADD3 R20, P0, P1, R20, R13, R10 ;  /* 0x0000000d14147210 */ /* 0x000fe4000791e00a */
[C---:B------:R-:W-:Y:S01]  /*0350*/  SHF.L.U64.HI R4, R36.reuse, 0x2, R9 ;  /* 0x0000000224047819 */ /* 0x040fe20000010209 */
[----:B------:R-:W-:Y:S01]  /*0360*/  IMAD.SHL.U32 R36, R36, 0x4, RZ ;  /* 0x0000000424247824 */ /* 0x000fe200078e00ff */
[----:B------:R-:W-:Y:S01]  /*0370*/  IADD3.X R11, RZ, R15, R11, P0, P1 ;  /* 0x0000000fff0b7210 */ /* 0x000fe200007e240b */
[----:B------:R-:W2:Y:S01]  /*0380*/  LDC.64 R12, c[0x0][0x228] ;  /* 0x00008a00ff0c7b82 */ /* 0x000ea20000000a00 */
[----:B0-----:R-:W-:Y:S02]  /*0390*/  IMAD.WIDE R2, R8, 0x4, R2 ;  /* 0x0000000408027825 */ /* 0x001fe400078e0202 */
[----:B------:R-:W-:-:S05]  /*03a0*/  IADD3 R10, P0, R36, UR8, RZ ;  /* 0x00000008240a7c10 */ /* 0x000fca000ff1e0ff */
[----:B------:R-:W0:Y:S01]  /*03b0*/  LDC.64 R14, c[0x0][0x230] ;  /* 0x00008c00ff0e7b82 */ /* 0x000e220000000a00 */
[----:B------:R-:W-:Y:S01]  /*03c0*/  IADD3 R24, P2, R36, UR6, RZ ;  /* 0x0000000624187c10 */ /* 0x000fe2000ff5e0ff */
[----:B------:R-:W3:Y:S01]  /*03d0*/  LDG.E.EL R2, desc[UR4][R2.64] ;  /* 0x0000000402027981 */ /* 0x000ee2000c2e1900 */
[C---:B------:R-:W-:Y:S01]  /*03e0*/  SHF.L.U64.HI R0, R20.reuse, 0x2, R11 ;  /* 0x0000000214007819 */ /* 0x040fe2000001020b */
[----:B------:R-:W-:Y:S01]  /*03f0*/  IMAD.SHL.U32 R20, R20, 0x4, RZ ;  /* 0x0000000414147824 */ /* 0x000fe200078e00ff */
[----:B------:R-:W-:Y:S01]  /*0400*/  IADD3.X R11, R4, UR9, RZ, P0, !PT ;  /* 0x00000009040b7c10 */ /* 0x000fe200087fe4ff */
[C---:B------:R-:W-:Y:S01]  /*0410*/  IMAD.WIDE R30, R8.reuse, 0x4, R30 ;  /* 0x00000004081e7825 */ /* 0x040fe200078e021e */
[----:B------:R-:W-:Y:S02]  /*0420*/  IADD3 R36, P1, R36, UR10, RZ ;  /* 0x0000000a24247c10 */ /* 0x000fe4000ff3e0ff */
[----:B------:R-:W-:Y:S01]  /*0430*/  IADD3 R34, P0, R20, UR6, RZ ;  /* 0x0000000614227c10 */ /* 0x000fe2000ff1e0ff */
[----:B------:R1:W4:Y:S01]  /*0440*/  LDG.E.EL R23, desc[UR4][R10.64] ;  /* 0x000000040a177981 */ /* 0x000322000c2e1900 */
[----:B-----5:R-:W-:Y:S01]  /*0450*/  IMAD.WIDE R18, R8, 0x4, R18 ;  /* 0x0000000408127825 */ /* 0x020fe200078e0212 */
[----:B------:R-:W-:-:S02]  /*0460*/  IADD3.X R25, R4, UR7, RZ, P2, !PT ;  /* 0x0000000704197c10 */ /* 0x000fc400097fe4ff */
[----:B------:R-:W-:Y:S01]  /*0470*/  IADD3.X R35, R0, UR7, RZ, P0, !PT ;  /* 0x0000000700237c10 */ /* 0x000fe200087fe4ff */
[----:B------:R-:W5:Y:S01]  /*0480*/  LDG.E.EL R22, desc[UR4][R30.64] ;  /* 0x000000041e167981 */ /* 0x000f62000c2e1900 */
[----:B------:R-:W-:Y:S02]  /*0490*/  IADD3 R32, P0, R20, UR8, RZ ;  /* 0x0000000814207c10 */ /* 0x000fe4000ff1e0ff */
[----:B------:R-:W-:Y:S01]  /*04a0*/  IADD3.X R37, R4, UR11, RZ, P1, !PT ;  /* 0x0000000b04257c10 */ /* 0x000fe20008ffe4ff */
[----:B------:R-:W4:Y:S01]  /*04b0*/  LDG.E.EL R6, desc[UR4][R34.64] ;  /* 0x0000000422067981 */ /* 0x000f22000c2e1900 */
[----:B-1----:R-:W1:Y:S01]  /*04c0*/  LDC.64 R10, c[0x0][0x210] ;  /* 0x00008400ff0a7b82 */ /* 0x002e620000000a00 */
[----:B------:R-:W-:Y:S02]  /*04d0*/  IADD3.X R33, R0, UR9, RZ, P0, !PT ;  /* 0x0000000900217c10 */ /* 0x000fe400087fe4ff */
[----:B------:R-:W-:Y:S01]  /*04e0*/  IADD3 R20, P0, R20, UR10, RZ ;  /* 0x0000000a14147c10 */ /* 0x000fe2000ff1e0ff */
[----:B--2---:R-:W-:Y:S01]  /*04f0*/  IMAD.WIDE R12, R8, 0x4, R12 ;  /* 0x00000004080c7825 */ /* 0x004fe200078e020c */
[----:B------:R2:W4:Y:S02]  /*0500*/  LDG.E.EL R9, desc[UR4][R18.64] ;  /* 0x0000000412097981 */ /* 0x000524000c2e1900 */
[----:B------:R-:W-:-:S02]  /*0510*/  IADD3.X R21, R0, UR11, RZ, P0, !PT ;  /* 0x0000000b00157c10 */ /* 0x000fc400087fe4ff */
[----:B------:R-:W5:Y:S04]  /*0520*/  LDG.E.EL R7, desc[UR4][R32.64] ;  /* 0x0000000420077981 */ /* 0x000f68000c2e1900 */
[----:B------:R0:W4:Y:S01]  /*0530*/  LDG.E.EL R4, desc[UR4][R20.64] ;  /* 0x0000000414047981 */ /* 0x000122000c2e1900 */
[----:B--2---:R-:W2:Y:S03]  /*0540*/  LDC.64 R18, c[0x0][0x280] ;  /* 0x0000a000ff127b82 */ /* 0x004ea60000000a00 */
[----:B------:R-:W4:Y:S01]  /*0550*/  LDG.E.EL R3, desc[UR4][R12.64] ;  /* 0x000000040c037981 */ /* 0x000f22000c2e1900 */
[----:B0-----:R-:W-:-:S03]  /*0560*/  IMAD.WIDE R14, R5, 0x4, R14 ;  /* 0x00000004050e7825 */ /* 0x001fc600078e020e */
[----:B------:R-:W4:Y:S01]  /*0570*/  LDG.E.EL R24, desc[UR4][R24.64] ;  /* 0x0000000418187981 */ /* 0x000f22000c2e1900 */
[----:B------:R-:W0:Y:S01]  /*0580*/  LDC.64 R20, c[0x0][0x278] ;  /* 0x00009e00ff147b82 */ /* 0x000e220000000a00 */
[C---:B------:R-:W-:Y:S02]  /*0590*/  IMAD.WIDE R28, R8.reuse, 0x4, R28 ;  /* 0x00000004081c7825 */ /* 0x040fe400078e021c */
[----:B------:R-:W4:Y:S02]  /*05a0*/  LDG.E.64 R14, desc[UR4][R14.64] ;  /* 0x000000040e0e7981 */ /* 0x000f24000c1e1b00 */
[----:B-1----:R-:W-:Y:S02]  /*05b0*/  IMAD.WIDE R10, R5, 0x4, R10 ;  /* 0x00000004050a7825 */ /* 0x002fe400078e020a */
[----:B------:R-:W4:Y:S04]  /*05c0*/  LDG.E.EL R0, desc[UR4][R28.64] ;  /* 0x000000041c007981 */ /* 0x000f28000c2e1900 */
[----:B------:R-:W4:Y:S04]  /*05d0*/  LDG.E.EL R25, desc[UR4][R36.64] ;  /* 0x0000000424197981 */ /* 0x000f28000c2e1900 */
[----:B------:R-:W4:Y:S01]  /*05e0*/  LDG.E.64 R12, desc[UR4][R10.64] ;  /* 0x000000040a0c7981 */ /* 0x000f22000c1e1b00 */
[----:B------:R-:W-:-:S06]  /*05f0*/  IMAD.WIDE R26, R8, 0x4, R26 ;  /* 0x00000004081a7825 */ /* 0x000fcc00078e021a */
[----:B------:R-:W4:Y:S01]  /*0600*/  LDG.E.EL R26, desc[UR4][R26.64] ;  /* 0x000000041a1a7981 */ /* 0x000f22000c2e1900 */
[----:B--2---:R-:W-:-:S04]  /*0610*/  IMAD.WIDE R18, R8, 0x4, R18 ;  /* 0x0000000408127825 */ /* 0x004fc800078e0212 */
[----:B0-----:R-:W-:Y:S02]  /*0620*/  IMAD.WIDE R20, R8, 0x4, R20 ;  /* 0x0000000408147825 */ /* 0x001fe400078e0214 */
[----:B------:R-:W2:Y:S04]  /*0630*/  LDG.E.EL R19, desc[UR4][R18.64] ;  /* 0x0000000412137981 */ /* 0x000ea8000c2e1900 */
[----:B------:R-:W2:Y:S01]  /*0640*/  LDG.E.EL R20, desc[UR4][R20.64] ;  /* 0x0000000414147981 */ /* 0x000ea2000c2e1900 */
[----:B---3--:R-:W-:-:S04]  /*0650*/  FADD R2, R2, 9.9999997473787516356e-06 ;  /* 0x3727c5ac02027421 */ /* 0x008fc80000000000 */
[----:B------:R-:W0:Y:S02]  /*0660*/  MUFU.SQRT R8, R2 ;  /* 0x0000000200087308 */ /* 0x000e240000002000 */
[C---:B0-----:R-:W-:Y:S02]  /*0670*/  FSETP.GT.AND P0, PT, R8.reuse, 8.50705917302346158658e+37, PT ;  /* 0x7e8000000800780b */ /* 0x041fe40003f04000 */
[----:B------:R-:W-:Y:S01]  /*0680*/  FSETP.GEU.AND P1, PT, R8, 1.175494350822287508e-38, PT ;  /* 0x008000000800780b */ /* 0x000fe20003f2e000 */
[----:B-----5:R-:W-:-:S04]  /*0690*/  FADD R7, R22, R7 ;  /* 0x0000000716077221 */ /* 0x020fc80000000000 */
[----:B----4-:R-:W-:Y:S01]  /*06a0*/  FADD R7, R4, R7 ;  /* 0x0000000704077221 */ /* 0x010fe20000000000 */
[----:B------:R-:W-:-:S05]  /*06b0*/  FADD R4, R9, R6 ;  /* 0x0000000609047221 */ /* 0x000fca0000000000 */
[----:B------:R-:W-:Y:S01]  /*06c0*/  @P0 FMUL R8, R8, 0.25 ;  /* 0x3e80000008080820 */ /* 0x000fe20000400000 */
[----:B------:R-:W-:Y:S01]  /*06d0*/  FADD R2, R17, R3 ;  /* 0x0000000311027221 */ /* 0x000fe20000000000 */
[----:B------:R-:W-:Y:S01]  /*06e0*/  FADD R4, R4, R7 ;  /* 0x0000000704047221 */ /* 0x000fe20000000000 */
[----:B------:R-:W-:Y:S01]  /*06f0*/  FADD R7, R16, R3 ;  /* 0x0000000310077221 */ /* 0x000fe20000000000 */
[----:B------:R-:W-:Y:S01]  /*0700*/  @!P1 FMUL R8, R8, 16777216 ;  /* 0x4b80000008089820 */ /* 0x000fe20000400000 */
[----:B------:R-:W-:Y:S01]  /*0710*/  HFMA2.MMA R3, -RZ, RZ, 1.625, 0 ;  /* 0x3e800000ff037435 */ /* 0x000fe200000001ff */
[----:B------:R-:W-:Y:S02]  /*0720*/  FADD R22, R22, R23 ;  /* 0x0000001716167221 */ /* 0x000fe40000000000 */
[----:B------:R0:W1:Y:S01]  /*0730*/  MUFU.RCP R16, R8 ;  /* 0x0000000800107308 */ /* 0x0000620000001000 */
[----:B------:R-:W-:Y:S01]  /*0740*/  FADD R9, R9, R24 ;  /* 0x0000001809097221 */ /* 0x000fe20000000000 */
[----:B------:R-:W-:Y:S01]  /*0750*/  FADD R7, R14, R7 ;  /* 0x000000070e077221 */ /* 0x000fe20000000000 */
[----:B------:R-:W-:Y:S01]  /*0760*/  FADD R6, R15, R2 ;  /* 0x000000020f067221 */ /* 0x000fe20000000000 */
[----:B------:R-:W-:-:S03]  /*0770*/  FADD R22, R25, R22 ;  /* 0x0000001619167221 */ /* 0x000fc60000000000 */
[----:B------:R-:W-:Y:S02]  /*0780*/  FSEL R15, R3, 1, P0 ;  /* 0x3f800000030f7808 */ /* 0x000fe40000000000 */
[----:B------:R-:W3:Y:S01]  /*0790*/  LDC.64 R2, c[0x0][0x288] ;  /* 0x0000a200ff027b82 */ /* 0x000ee20000000a00 */
[--C-:B------:R-:W-:Y:S01]  /*07a0*/  FADD R12, R12, R0.reuse ;  /* 0x000000000c0c7221 */ /* 0x100fe20000000000 */
[----:B------:R-:W-:Y:S01]  /*07b0*/  FADD R13, R13, R0 ;  /* 0x000000000d0d7221 */ /* 0x000fe20000000000 */
[----:B------:R-:W-:Y:S02]  /*07c0*/  FADD R9, R9, R22 ;  /* 0x0000001609097221 */ /* 0x000fe40000000000 */
[----:B------:R-:W-:Y:S01]  /*07d0*/  FADD R12, R12, R7 ;  /* 0x000000070c0c7221 */ /* 0x000fe20000000000 */
[----:B------:R-:W-:Y:S01]  /*07e0*/  FADD R13, R13, R6 ;  /* 0x000000060d0d7221 */ /* 0x000fe20000000000 */
[----:B------:R-:W-:Y:S01]  /*07f0*/  @!P1 FMUL R15, R15, 16777216 ;  /* 0x4b8000000f0f9820 */ /* 0x000fe20000400000 */
[----:B------:R-:W4:Y:S01]  /*0800*/  LDC.64 R6, c[0x0][0x290] ;  /* 0x0000a400ff067b82 */ /* 0x000f220000000a00 */
[----:B0-----:R-:W-:Y:S01]  /*0810*/  FADD R8, R9, R12 ;  /* 0x0000000c09087221 */ /* 0x001fe20000000000 */
[----:B------:R-:W-:Y:S01]  /*0820*/  FADD R9, R4, R13 ;  /* 0x0000000d04097221 */ /* 0x000fe20000000000 */
[----:B-1----:R-:W-:-:S02]  /*0830*/  FMUL R16, R16, R15 ;  /* 0x0000000f10107220 */ /* 0x002fc40000400000 */
[C---:B------:R-:W-:Y:S01]  /*0840*/  FADD R12, -R26.reuse, R8 ;  /* 0x000000081a0c7221 */ /* 0x040fe20000000100 */
[----:B------:R-:W-:-:S03]  /*0850*/  FADD R13, -R26, R9 ;  /* 0x000000091a0d7221 */ /* 0x000fc60000000100 */
[-C--:B------:R-:W-:Y:S01]  /*0860*/  FMUL R0, R12, R16.reuse ;  /* 0x000000100c007220 */ /* 0x080fe20000400000 */
[----:B------:R-:W-:-:S03]  /*0870*/  FMUL R16, R13, R16 ;  /* 0x000000100d107220 */ /* 0x000fc60000400000 */
[C-C-:B--2---:R-:W-:Y:S01]  /*0880*/  FFMA R0, R20.reuse, R0, R19.reuse ;  /* 0x0000000014007223 */ /* 0x144fe20000000013 */
[----:B------:R-:W-:-:S04]  /*0890*/  FFMA R16, R20, R16, R19 ;  /* 0x0000001014107223 */ /* 0x000fc80000000013 */
[----:B------:R-:W-:Y:S02]  /*08a0*/  FSETP.GEU.AND P0, PT, R0, RZ, PT ;  /* 0x000000ff0000720b */ /* 0x000fe40003f0e000 */
[----:B------:R-:W-:Y:S01]  /*08b0*/  FSETP.GEU.AND P1, PT, R16, RZ, PT ;  /* 0x000000ff1000720b */ /* 0x000fe20003f2e000 */
[C---:B---3--:R-:W-:Y:S01]  /*08c0*/  IMAD.WIDE R2, R5.reuse, 0x4, R2 ;  /* 0x0000000405027825 */ /* 0x048fe200078e0202 */
[----:B------:R-:W-:Y:S02]  /*08d0*/  FSEL R14, R0, RZ, P0 ;  /* 0x000000ff000e7208 */ /* 0x000fe40000000000 */
[----:B------:R-:W-:Y:S01]  /*08e0*/  FSEL R15, R16, RZ, P1 ;  /* 0x000000ff100f7208 */ /* 0x000fe20000800000 */
[----:B----4-:R-:W-:Y:S01]  /*08f0*/  IMAD.WIDE R6, R5, 0x4, R6 ;  /* 0x0000000405067825 */ /* 0x010fe200078e0206 */
[----:B------:R-:W-:Y:S04]  /*0900*/  STG.E.64 desc[UR4][R10.64], R8 ;  /* 0x000000080a007986 */ /* 0x000fe8000c101b04 */
[----:B------:R-:W-:Y:S04]  /*0910*/  STG.E.64 desc[UR4][R2.64], R14 ;  /* 0x0000000e02007986 */ /* 0x000fe8000c101b04 */
[----:B------:R-:W-:Y:S01]  /*0920*/  STG.E.64 desc[UR4][R6.64], R12 ;  /* 0x0000000c06007986 */ /* 0x000fe2000c101b04 */
[----:B------:R-:W-:Y:S05]  /*0930*/  EXIT ;  /* 0x000000000000794d */ /* 0x000fea0003800000 */
.L_x_0:
[----:B------:R-:W-:-:S00]  /*0940*/  BRA `(.L_x_0) ;  /* 0xfffffffc00fc7947 */ /* 0x000fc0000383ffff */
[----:B------:R-:W-:-:S00]  /*0950*/  NOP ;  /* 0x0000000000007918 */ /* 0x000fc00000000000 */
        /* <DEDUP_REMOVED lines=10> */
.L_x_1:


//--------------------- .nv.global.init           --------------------------
	.section	.nv.global.init,"aw",@progbits
.nv.global.init:
	.type		_$_str,@object
	.size		_$_str,(_$_str_$_2 - _$_str)
_$_str:
        /*0000*/ 	.byte	0x5f, 0x5f, 0x43, 0x55, 0x44, 0x41, 0x5f, 0x46, 0x54, 0x5a, 0x00
	.type		_$_str_$_2,@object
	.size		_$_str_$_2,(.L_1 - _$_str_$_2)
_$_str_$_2:
        /*000b*/ 	.byte	0x5f, 0x5f, 0x43, 0x55, 0x44, 0x41, 0x5f, 0x50, 0x52, 0x45, 0x43, 0x5f, 0x53, 0x51, 0x52, 0x54
        /*001b*/ 	.byte	0x00
.L_1:


//--------------------- .nv.constant0.triton_poi_fused__native_batch_norm_legit_no_training__unsafe_index_add_convolution_native_batch_norm_backward_relu_39 --------------------------
	.section	.nv.constant0.triton_poi_fused__native_batch_norm_legit_no_training__unsafe_index_add_convolution_native_batch_norm_backward_relu_39,"a",@progbits
	.sectionflags	@""
	.align	4
.nv.constant0.triton_poi_fused__native_batch_norm_legit_no_training__unsafe_index_add_convolution_native_batch_norm_backward_relu_39:
	.zero		668
